//
// Generated by NVIDIA NVVM Compiler
//
// Compiler Build ID: CL-36424714
// Cuda compilation tools, release 13.0, V13.0.88
// Based on NVVM 20.0.0
//

.version 9.0
.target sm_100
.address_size 64

	// .globl	_Z11computeSinePKfPf
.global .align 4 .b8 __cudart_i2opi_f[24] = {65, 144, 67, 60, 153, 149, 98, 219, 192, 221, 52, 245, 209, 87, 39, 252, 41, 21, 68, 78, 110, 131, 249, 162};

.visible .entry _Z11computeSinePKfPf(
	.param .u64 .ptr .align 1 _Z11computeSinePKfPf_param_0,
	.param .u64 .ptr .align 1 _Z11computeSinePKfPf_param_1
)
{
	.local .align 4 .b8 	__local_depot0[28];
	.reg .b64 	%SP;
	.reg .b64 	%SPL;
	.reg .pred 	%p<10>;
	.reg .b32 	%r<44>;
	.reg .b32 	%f<28>;
	.reg .b64 	%rd<29>;
	.reg .b64 	%fd<3>;

	mov.u64 	%SPL, __local_depot0;
	ld.param.u64 	%rd9, [_Z11computeSinePKfPf_param_0];
	ld.param.u64 	%rd10, [_Z11computeSinePKfPf_param_1];
	add.u64 	%rd1, %SPL, 0;
	mov.u32 	%r16, %ctaid.x;
	mov.u32 	%r17, %ntid.x;
	mov.u32 	%r18, %tid.x;
	mad.lo.s32 	%r1, %r16, %r17, %r18;
	setp.gt.s32 	%p1, %r1, 9;
	@%p1 bra 	$L__BB0_10;
	cvta.to.global.u64 	%rd12, %rd9;
	mul.wide.s32 	%rd13, %r1, 4;
	add.s64 	%rd14, %rd12, %rd13;
	ld.global.f32 	%f1, [%rd14];
	mul.f32 	%f7, %f1, 0f3F22F983;
	cvt.rni.s32.f32 	%r43, %f7;
	cvt.rn.f32.s32 	%f8, %r43;
	fma.rn.f32 	%f9, %f8, 0fBFC90FDA, %f1;
	fma.rn.f32 	%f10, %f8, 0fB3A22168, %f9;
	fma.rn.f32 	%f27, %f8, 0fA7C234C5, %f10;
	abs.f32 	%f3, %f1;
	setp.ltu.f32 	%p2, %f3, 0f47CE4780;
	@%p2 bra 	$L__BB0_9;
	setp.neu.f32 	%p3, %f3, 0f7F800000;
	@%p3 bra 	$L__BB0_4;
	mov.f32 	%f13, 0f00000000;
	mul.rn.f32 	%f27, %f1, %f13;
	mov.b32 	%r43, 0;
	bra.uni 	$L__BB0_9;
$L__BB0_4:
	mov.b32 	%r3, %f1;
	shl.b32 	%r20, %r3, 8;
	or.b32  	%r4, %r20, -2147483648;
	mov.b64 	%rd28, 0;
	mov.b32 	%r40, 0;
	mov.u64 	%rd26, __cudart_i2opi_f;
	mov.u64 	%rd27, %rd1;
$L__BB0_5:
	.pragma "nounroll";
	ld.global.nc.u32 	%r21, [%rd26];
	mad.wide.u32 	%rd17, %r21, %r4, %rd28;
	shr.u64 	%rd28, %rd17, 32;
	st.local.u32 	[%rd27], %rd17;
	add.s32 	%r40, %r40, 1;
	add.s64 	%rd27, %rd27, 4;
	add.s64 	%rd26, %rd26, 4;
	setp.ne.s32 	%p4, %r40, 6;
	@%p4 bra 	$L__BB0_5;
	shr.u32 	%r22, %r3, 23;
	st.local.u32 	[%rd1+24], %rd28;
	and.b32  	%r7, %r22, 31;
	and.b32  	%r23, %r22, 224;
	add.s32 	%r24, %r23, -128;
	shr.u32 	%r25, %r24, 5;
	mul.wide.u32 	%rd18, %r25, 4;
	sub.s64 	%rd8, %rd1, %rd18;
	ld.local.u32 	%r41, [%rd8+24];
	ld.local.u32 	%r42, [%rd8+20];
	setp.eq.s32 	%p5, %r7, 0;
	@%p5 bra 	$L__BB0_8;
	shf.l.wrap.b32 	%r41, %r42, %r41, %r7;
	ld.local.u32 	%r26, [%rd8+16];
	shf.l.wrap.b32 	%r42, %r26, %r42, %r7;
$L__BB0_8:
	shr.u32 	%r27, %r41, 30;
	shf.l.wrap.b32 	%r28, %r42, %r41, 2;
	shl.b32 	%r29, %r42, 2;
	shr.u32 	%r30, %r28, 31;
	add.s32 	%r31, %r30, %r27;
	neg.s32 	%r32, %r31;
	setp.lt.s32 	%p6, %r3, 0;
	selp.b32 	%r43, %r32, %r31, %p6;
	xor.b32  	%r33, %r28, %r3;
	shr.s32 	%r34, %r28, 31;
	xor.b32  	%r35, %r34, %r28;
	xor.b32  	%r36, %r34, %r29;
	cvt.u64.u32 	%rd19, %r35;
	shl.b64 	%rd20, %rd19, 32;
	cvt.u64.u32 	%rd21, %r36;
	or.b64  	%rd22, %rd20, %rd21;
	cvt.rn.f64.s64 	%fd1, %rd22;
	mul.f64 	%fd2, %fd1, 0d3BF921FB54442D19;
	cvt.rn.f32.f64 	%f11, %fd2;
	neg.f32 	%f12, %f11;
	setp.lt.s32 	%p7, %r33, 0;
	selp.f32 	%f27, %f12, %f11, %p7;
$L__BB0_9:
	mul.rn.f32 	%f14, %f27, %f27;
	and.b32  	%r38, %r43, 1;
	setp.eq.b32 	%p8, %r38, 1;
	selp.f32 	%f15, 0f3F800000, %f27, %p8;
	fma.rn.f32 	%f16, %f14, %f15, 0f00000000;
	fma.rn.f32 	%f17, %f14, 0f37CBAC00, 0fBAB607ED;
	selp.f32 	%f18, %f17, 0fB94D4153, %p8;
	selp.f32 	%f19, 0f3D2AAABB, 0f3C0885E4, %p8;
	fma.rn.f32 	%f20, %f18, %f14, %f19;
	selp.f32 	%f21, 0fBEFFFFFF, 0fBE2AAAA8, %p8;
	fma.rn.f32 	%f22, %f20, %f14, %f21;
	fma.rn.f32 	%f23, %f22, %f16, %f15;
	and.b32  	%r39, %r43, 2;
	setp.eq.s32 	%p9, %r39, 0;
	mov.f32 	%f24, 0f00000000;
	sub.f32 	%f25, %f24, %f23;
	selp.f32 	%f26, %f23, %f25, %p9;
	cvta.to.global.u64 	%rd23, %rd10;
	add.s64 	%rd25, %rd23, %rd13;
	st.global.f32 	[%rd25], %f26;
$L__BB0_10:
	ret;

}


// ===== COMPILED SASS (sm_100) =====

	.target	sm_100

	.elftype	@"ET_EXEC"


//--------------------- .note.nv.tkinfo           --------------------------
	.section	.note.nv.tkinfo,"",@"SHT_NOTE"
	.sectionflags	@"SHF_NOTE_NV_TKINFO"
	.tkinfo
        /*0018*/ 	.word	0x00000002
        /*0030*/ 	.string	""
        /*0030*/ 	.string	"ptxas"
        /*0030*/ 	.string	"Cuda compilation tools, release 13.0, V13.0.88"
        /*0030*/ 	.string	"Build cuda_13.0.r13.0/compiler.36424714_0"
        /*0030*/ 	.string	"-arch sm_100 -m 64 "



//--------------------- .note.nv.cuinfo           --------------------------
	.section	.note.nv.cuinfo,"",@"SHT_NOTE"
	.sectionflags	@"SHF_NOTE_NV_CUINFO"
        /*0018*/ 	.short	0x0002
        /*001a*/ 	.short	0x0064
        /*001c*/ 	.short	0x0082
	.zero		2


//--------------------- .nv.info                  --------------------------
	.section	.nv.info,"",@"SHT_CUDA_INFO"
	.align	4


	//----- nvinfo : EIATTR_REGCOUNT
	.align		4
        /*0000*/ 	.byte	0x04, 0x2f
        /*0002*/ 	.short	(.L_2 - .L_1)
	.align		4
.L_1:
        /*0004*/ 	.word	index@(_Z11computeSinePKfPf)
        /*0008*/ 	.word	0x00000012


	//----- nvinfo : EIATTR_FRAME_SIZE
	.align		4
.L_2:
        /*000c*/ 	.byte	0x04, 0x11
        /*000e*/ 	.short	(.L_4 - .L_3)
	.align		4
.L_3:
        /*0010*/ 	.word	index@(_Z11computeSinePKfPf)
        /*0014*/ 	.word	0x00000000


	//----- nvinfo : EIATTR_MIN_STACK_SIZE
	.align		4
.L_4:
        /*0018*/ 	.byte	0x04, 0x12
        /*001a*/ 	.short	(.L_6 - .L_5)
	.align		4
.L_5:
        /*001c*/ 	.word	index@(_Z11computeSinePKfPf)
        /*0020*/ 	.word	0x00000000
.L_6:


//--------------------- .nv.compat                --------------------------
	.section	.nv.compat,"",@"SHT_CUDA_COMPAT_INFO"
	.align	4
        /*0000*/ 	.byte	0x02, 0x09, 0x00, 0x00, 0x02, 0x02, 0x01, 0x00, 0x02, 0x05, 0x05, 0x00, 0x03, 0x07, 0x01, 0x01
        /*0010*/ 	.byte	0x02, 0x03, 0x00, 0x00, 0x02, 0x06, 0x01, 0x00, 0x04, 0x0b, 0x08, 0x00, 0x01, 0x00, 0x00, 0x00
        /*0020*/ 	.byte	0x00, 0x00, 0x00, 0x00


//--------------------- .nv.info._Z11computeSinePKfPf --------------------------
	.section	.nv.info._Z11computeSinePKfPf,"",@"SHT_CUDA_INFO"
	.sectionflags	@""
	.align	4


	//----- nvinfo : EIATTR_CUDA_API_VERSION
	.align		4
        /*0000*/ 	.byte	0x04, 0x37
        /*0002*/ 	.short	(.L_8 - .L_7)
.L_7:
        /*0004*/ 	.word	0x00000082


	//----- nvinfo : EIATTR_KPARAM_INFO
	.align		4
.L_8:
        /*0008*/ 	.byte	0x04, 0x17
        /*000a*/ 	.short	(.L_10 - .L_9)
.L_9:
        /*000c*/ 	.word	0x00000000
        /*0010*/ 	.short	0x0001
        /*0012*/ 	.short	0x0008
        /*0014*/ 	.byte	0x00, 0xf5, 0x21, 0x00


	//----- nvinfo : EIATTR_KPARAM_INFO
	.align		4
.L_10:
        /*0018*/ 	.byte	0x04, 0x17
        /*001a*/ 	.short	(.L_12 - .L_11)
.L_11:
        /*001c*/ 	.word	0x00000000
        /*0020*/ 	.short	0x0000
        /*0022*/ 	.short	0x0000
        /*0024*/ 	.byte	0x00, 0xf5, 0x21, 0x00


	//----- nvinfo : EIATTR_SPARSE_MMA_MASK
	.align		4
.L_12:
        /*0028*/ 	.byte	0x03, 0x50
        /*002a*/ 	.short	0x0000


	//----- nvinfo : EIATTR_MAXREG_COUNT
	.align		4
        /*002c*/ 	.byte	0x03, 0x1b
        /*002e*/ 	.short	0x00ff


	//----- nvinfo : EIATTR_MERCURY_ISA_VERSION
	.align		4
        /*0030*/ 	.byte	0x03, 0x5f
        /*0032*/ 	.short	0x0101


	//----- nvinfo : EIATTR_VRC_CTA_INIT_COUNT
	.align		4
        /*0034*/ 	.byte	0x02, 0x4a
	.zero		1
	.zero		1


	//----- nvinfo : EIATTR_EXIT_INSTR_OFFSETS
	.align		4
        /*0038*/ 	.byte	0x04, 0x1c
        /*003a*/ 	.short	(.L_14 - .L_13)


	//   ....[0]....
.L_13:
        /*003c*/ 	.word	0x00000060


	//   ....[1]....
        /*0040*/ 	.word	0x00000890


	//----- nvinfo : EIATTR_CRS_STACK_SIZE
	.align		4
.L_14:
        /*0044*/ 	.byte	0x04, 0x1e
        /*0046*/ 	.short	(.L_16 - .L_15)
.L_15:
        /*0048*/ 	.word	0x00000000


	//----- nvinfo : EIATTR_CBANK_PARAM_SIZE
	.align		4
.L_16:
        /*004c*/ 	.byte	0x03, 0x19
        /*004e*/ 	.short	0x0010


	//----- nvinfo : EIATTR_PARAM_CBANK
	.align		4
        /*0050*/ 	.byte	0x04, 0x0a
        /*0052*/ 	.short	(.L_18 - .L_17)
	.align		4
.L_17:
        /*0054*/ 	.word	index@(.nv.constant0._Z11computeSinePKfPf)
        /*0058*/ 	.short	0x0380
        /*005a*/ 	.short	0x0010


	//----- nvinfo : EIATTR_SW_WAR
	.align		4
.L_18:
        /*005c*/ 	.byte	0x04, 0x36
        /*005e*/ 	.short	(.L_20 - .L_19)
.L_19:
        /*0060*/ 	.word	0x00000008
.L_20:


//--------------------- .nv.callgraph             --------------------------
	.section	.nv.callgraph,"",@"SHT_CUDA_CALLGRAPH"
	.align	4
	.sectionentsize	8
	.align		4
        /*0000*/ 	.word	0x00000000
	.align		4
        /*0004*/ 	.word	0xffffffff
	.align		4
        /*0008*/ 	.word	0x00000000
	.align		4
        /*000c*/ 	.word	0xfffffffe
	.align		4
        /*0010*/ 	.word	0x00000000
	.align		4
        /*0014*/ 	.word	0xfffffffd
	.align		4
        /*0018*/ 	.word	0x00000000
	.align		4
        /*001c*/ 	.word	0xfffffffc


//--------------------- .nv.constant4             --------------------------
	.section	.nv.constant4,"a",@progbits
	.align	8
	.align		8
.nv.constant4:
        /*0000*/ 	.dword	__cudart_i2opi_f


//--------------------- .text._Z11computeSinePKfPf --------------------------
	.section	.text._Z11computeSinePKfPf,"ax",@progbits
	.align	128
        .global         _Z11computeSinePKfPf
        .type           _Z11computeSinePKfPf,@function
        .size           _Z11computeSinePKfPf,(.L_x_6 - _Z11computeSinePKfPf)
        .other          _Z11computeSinePKfPf,@"STO_CUDA_ENTRY STV_DEFAULT"
_Z11computeSinePKfPf:
.text._Z11computeSinePKfPf:
[----:B------:R-:W-:Y:S01]  /*0000*/  LDC R1, c[0x0][0x37c] ;  /* 0x0000df00ff017b82 */ /* 0x000fe20000000800 */
[----:B------:R-:W0:Y:S07]  /*0010*/  S2R R3, SR_TID.X ;  /* 0x0000000000037919 */ /* 0x000e2e0000002100 */
[----:B------:R-:W0:Y:S08]  /*0020*/  S2UR UR4, SR_CTAID.X ;  /* 0x00000000000479c3 */ /* 0x000e300000002500 */
[----:B------:R-:W0:Y:S02]  /*0030*/  LDC R2, c[0x0][0x360] ;  /* 0x0000d800ff027b82 */ /* 0x000e240000000800 */
[----:B0-----:R-:W-:-:S05]  /*0040*/  IMAD R2, R2, UR4, R3 ;  /* 0x0000000402027c24 */ /* 0x001fca000f8e0203 */
[----:B------:R-:W-:-:S13]  /*0050*/  ISETP.GT.AND P0, PT, R2, 0x9, PT ;  /* 0x000000090200780c */ /* 0x000fda0003f04270 */
[----:B------:R-:W-:Y:S05]  /*0060*/  @P0 EXIT ;  /* 0x000000000000094d */ /* 0x000fea0003800000 */
[----:B------:R-:W0:Y:S01]  /*0070*/  LDC.64 R4, c[0x0][0x380] ;  /* 0x0000e000ff047b82 */ /* 0x000e220000000a00 */
[----:B------:R-:W1:Y:S01]  /*0080*/  LDCU.64 UR6, c[0x0][0x358] ;  /* 0x00006b00ff0677ac */ /* 0x000e620008000a00 */
[----:B0-----:R-:W-:-:S05]  /*0090*/  IMAD.WIDE R4, R2, 0x4, R4 ;  /* 0x0000000402047825 */ /* 0x001fca00078e0204 */
[----:B-1----:R-:W2:Y:S01]  /*00a0*/  LDG.E R0, desc[UR6][R4.64] ;  /* 0x0000000604007981 */ /* 0x002ea2000c1e1900 */
[----:B------:R-:W-:Y:S01]  /*00b0*/  BSSY.RECONVERGENT B0, `(.L_x_0) ;  /* 0x0000069000007945 */ /* 0x000fe20003800200 */
[C---:B--2---:R-:W-:Y:S01]  /*00c0*/  FMUL R3, R0.reuse, 0.63661974668502807617 ;  /* 0x3f22f98300037820 */ /* 0x044fe20000400000 */
[----:B------:R-:W-:-:S05]  /*00d0*/  FSETP.GE.AND P0, PT, |R0|, 105615, PT ;  /* 0x47ce47800000780b */ /* 0x000fca0003f06200 */
[----:B------:R-:W0:Y:S02]  /*00e0*/  F2I.NTZ R3, R3 ;  /* 0x0000000300037305 */ /* 0x000e240000203100 */
[----:B0-----:R-:W-:-:S05]  /*00f0*/  I2FP.F32.S32 R7, R3 ;  /* 0x0000000300077245 */ /* 0x001fca0000201400 */
[----:B------:R-:W-:-:S04]  /*0100*/  FFMA R6, R7, -1.5707962512969970703, R0 ;  /* 0xbfc90fda07067823 */ /* 0x000fc80000000000 */
[----:B------:R-:W-:-:S04]  /*0110*/  FFMA R6, R7, -7.5497894158615963534e-08, R6 ;  /* 0xb3a2216807067823 */ /* 0x000fc80000000006 */
[----:B------:R-:W-:Y:S01]  /*0120*/  FFMA R6, R7, -5.3903029534742383927e-15, R6 ;  /* 0xa7c234c507067823 */ /* 0x000fe20000000006 */
[----:B------:R-:W-:Y:S06]  /*0130*/  @!P0 BRA `(.L_x_1) ;  /* 0x0000000400808947 */ /* 0x000fec0003800000 */
[----:B------:R-:W-:-:S13]  /*0140*/  FSETP.NEU.AND P0, PT, |R0|, +INF , PT ;  /* 0x7f8000000000780b */ /* 0x000fda0003f0d200 */
[----:B------:R-:W-:Y:S01]  /*0150*/  @!P0 FMUL R6, RZ, R0 ;  /* 0x00000000ff068220 */ /* 0x000fe20000400000 */
[----:B------:R-:W-:Y:S01]  /*0160*/  @!P0 IMAD.MOV.U32 R3, RZ, RZ, RZ ;  /* 0x000000ffff038224 */ /* 0x000fe200078e00ff */
[----:B------:R-:W-:Y:S06]  /*0170*/  @!P0 BRA `(.L_x_1) ;  /* 0x0000000400708947 */ /* 0x000fec0003800000 */
[----:B------:R-:W-:Y:S01]  /*0180*/  IMAD.SHL.U32 R3, R0, 0x100, RZ ;  /* 0x0000010000037824 */ /* 0x000fe200078e00ff */
[----:B------:R-:W0:Y:S01]  /*0190*/  LDCU.64 UR8, c[0x4][URZ] ;  /* 0x01000000ff0877ac */ /* 0x000e220008000a00 */
[----:B------:R-:W-:Y:S02]  /*01a0*/  IMAD.MOV.U32 R11, RZ, RZ, RZ ;  /* 0x000000ffff0b7224 */ /* 0x000fe400078e00ff */
[----:B------:R-:W-:Y:S01]  /*01b0*/  IMAD.MOV.U32 R8, RZ, RZ, RZ ;  /* 0x000000ffff087224 */ /* 0x000fe200078e00ff */
[----:B------:R-:W-:Y:S01]  /*01c0*/  LOP3.LUT R3, R3, 0x80000000, RZ, 0xfc, !PT ;  /* 0x8000000003037812 */ /* 0x000fe200078efcff */
[----:B------:R-:W-:Y:S01]  /*01d0*/  UMOV UR5, URZ ;  /* 0x000000ff00057c82 */ /* 0x000fe20008000000 */
[----:B------:R-:W-:-:S05]  /*01e0*/  UMOV UR4, URZ ;  /* 0x000000ff00047c82 */ /* 0x000fca0008000000 */
.L_x_2:
[----:B0-----:R-:W-:Y:S01]  /*01f0*/  IMAD.U32 R6, RZ, RZ, UR8 ;  /* 0x00000008ff067e24 */ /* 0x001fe2000f8e00ff */
[----:B------:R-:W-:-:S05]  /*0200*/  MOV R7, UR9 ;  /* 0x0000000900077c02 */ /* 0x000fca0008000f00 */
[----:B------:R-:W2:Y:S01]  /*0210*/  LDG.E.CONSTANT R4, desc[UR6][R6.64] ;  /* 0x0000000606047981 */ /* 0x000ea2000c1e9900 */
[----:B------:R-:W-:Y:S01]  /*0220*/  UIADD3 UR4, UPT, UPT, UR4, 0x1, URZ ;  /* 0x0000000104047890 */ /* 0x000fe2000fffe0ff */
[C---:B------:R-:W-:Y:S01]  /*0230*/  ISETP.EQ.AND P0, PT, R8.reuse, RZ, PT ;  /* 0x000000ff0800720c */ /* 0x040fe20003f02270 */
[----:B------:R-:W-:Y:S01]  /*0240*/  UIADD3 UR8, UP1, UPT, UR8, 0x4, URZ ;  /* 0x0000000408087890 */ /* 0x000fe2000ff3e0ff */
[C---:B------:R-:W-:Y:S01]  /*0250*/  ISETP.EQ.AND P1, PT, R8.reuse, 0x4, PT ;  /* 0x000000040800780c */ /* 0x040fe20003f22270 */
[----:B------:R-:W-:Y:S01]  /*0260*/  UISETP.NE.AND UP0, UPT, UR4, 0x6, UPT ;  /* 0x000000060400788c */ /* 0x000fe2000bf05270 */
[C---:B------:R-:W-:Y:S01]  /*0270*/  ISETP.EQ.AND P2, PT, R8.reuse, 0x8, PT ;  /* 0x000000080800780c */ /* 0x040fe20003f42270 */
[----:B------:R-:W-:Y:S01]  /*0280*/  UIADD3.X UR9, UPT, UPT, URZ, UR9, URZ, UP1, !UPT ;  /* 0x00000009ff097290 */ /* 0x000fe20008ffe4ff */
[C---:B------:R-:W-:Y:S02]  /*0290*/  ISETP.EQ.AND P3, PT, R8.reuse, 0xc, PT ;  /* 0x0000000c0800780c */ /* 0x040fe40003f62270 */
[----:B------:R-:W-:-:S02]  /*02a0*/  ISETP.EQ.AND P4, PT, R8, 0x10, PT ;  /* 0x000000100800780c */ /* 0x000fc40003f82270 */
[C---:B------:R-:W-:Y:S01]  /*02b0*/  ISETP.EQ.AND P5, PT, R8.reuse, 0x14, PT ;  /* 0x000000140800780c */ /* 0x040fe20003fa2270 */
[----:B------:R-:W-:Y:S02]  /*02c0*/  VIADD R8, R8, 0x4 ;  /* 0x0000000408087836 */ /* 0x000fe40000000000 */
[----:B--2---:R-:W-:-:S03]  /*02d0*/  IMAD.WIDE.U32 R4, R4, R3, RZ ;  /* 0x0000000304047225 */ /* 0x004fc600078e00ff */
[----:B------:R-:W-:-:S04]  /*02e0*/  IADD3 R4, P6, PT, R4, R11, RZ ;  /* 0x0000000b04047210 */ /* 0x000fc80007fde0ff */
[----:B------:R-:W-:Y:S01]  /*02f0*/  IADD3.X R11, PT, PT, R5, UR5, RZ, P6, !PT ;  /* 0x00000005050b7c10 */ /* 0x000fe2000b7fe4ff */
[--C-:B------:R-:W-:Y:S01]  /*0300*/  @P0 IMAD.MOV.U32 R9, RZ, RZ, R4.reuse ;  /* 0x000000ffff090224 */ /* 0x100fe200078e0004 */
[----:B------:R-:W-:Y:S01]  /*0310*/  @P4 MOV R14, R4 ;  /* 0x00000004000e4202 */ /* 0x000fe20000000f00 */
[--C-:B------:R-:W-:Y:S02]  /*0320*/  @P1 IMAD.MOV.U32 R10, RZ, RZ, R4.reuse ;  /* 0x000000ffff0a1224 */ /* 0x100fe400078e0004 */
[--C-:B------:R-:W-:Y:S02]  /*0330*/  @P2 IMAD.MOV.U32 R12, RZ, RZ, R4.reuse ;  /* 0x000000ffff0c2224 */ /* 0x100fe400078e0004 */
[--C-:B------:R-:W-:Y:S02]  /*0340*/  @P3 IMAD.MOV.U32 R13, RZ, RZ, R4.reuse ;  /* 0x000000ffff0d3224 */ /* 0x100fe400078e0004 */
[----:B------:R-:W-:Y:S01]  /*0350*/  @P5 IMAD.MOV.U32 R15, RZ, RZ, R4 ;  /* 0x000000ffff0f5224 */ /* 0x000fe200078e0004 */
[----:B------:R-:W-:Y:S06]  /*0360*/  BRA.U UP0, `(.L_x_2) ;  /* 0xfffffffd00a07547 */ /* 0x000fec000b83ffff */
[----:B------:R-:W-:Y:S01]  /*0370*/  SHF.R.U32.HI R3, RZ, 0x17, R0 ;  /* 0x00000017ff037819 */ /* 0x000fe20000011600 */
[----:B------:R-:W-:Y:S03]  /*0380*/  BSSY.RECONVERGENT B1, `(.L_x_3) ;  /* 0x0000029000017945 */ /* 0x000fe60003800200 */
[C---:B------:R-:W-:Y:S02]  /*0390*/  LOP3.LUT R4, R3.reuse, 0xe0, RZ, 0xc0, !PT ;  /* 0x000000e003047812 */ /* 0x040fe400078ec0ff */
[----:B------:R-:W-:-:S03]  /*03a0*/  LOP3.LUT P6, RZ, R3, 0x1f, RZ, 0xc0, !PT ;  /* 0x0000001f03ff7812 */ /* 0x000fc600078cc0ff */
[----:B------:R-:W-:-:S05]  /*03b0*/  VIADD R4, R4, 0xffffff80 ;  /* 0xffffff8004047836 */ /* 0x000fca0000000000 */
[----:B------:R-:W-:-:S05]  /*03c0*/  SHF.R.U32.HI R4, RZ, 0x5, R4 ;  /* 0x00000005ff047819 */ /* 0x000fca0000011604 */
[----:B------:R-:W-:-:S05]  /*03d0*/  IMAD.U32 R6, R4, -0x4, RZ ;  /* 0xfffffffc04067824 */ /* 0x000fca00078e00ff */
[C---:B------:R-:W-:Y:S02]  /*03e0*/  ISETP.EQ.AND P3, PT, R6.reuse, -0x18, PT ;  /* 0xffffffe80600780c */ /* 0x040fe40003f62270 */
[C---:B------:R-:W-:Y:S02]  /*03f0*/  ISETP.EQ.AND P4, PT, R6.reuse, -0x14, PT ;  /* 0xffffffec0600780c */ /* 0x040fe40003f82270 */
[C---:B------:R-:W-:Y:S02]  /*0400*/  ISETP.EQ.AND P2, PT, R6.reuse, -0x10, PT ;  /* 0xfffffff00600780c */ /* 0x040fe40003f42270 */
[C---:B------:R-:W-:Y:S02]  /*0410*/  ISETP.EQ.AND P1, PT, R6.reuse, -0xc, PT ;  /* 0xfffffff40600780c */ /* 0x040fe40003f22270 */
[C---:B------:R-:W-:Y:S02]  /*0420*/  ISETP.EQ.AND P0, PT, R6.reuse, -0x8, PT ;  /* 0xfffffff80600780c */ /* 0x040fe40003f02270 */
[----:B------:R-:W-:-:S03]  /*0430*/  ISETP.EQ.AND P5, PT, R6, RZ, PT ;  /* 0x000000ff0600720c */ /* 0x000fc60003fa2270 */
[----:B------:R-:W-:Y:S02]  /*0440*/  @P3 MOV R4, R9 ;  /* 0x0000000900043202 */ /* 0x000fe40000000f00 */
[C---:B------:R-:W-:Y:S01]  /*0450*/  ISETP.EQ.AND P3, PT, R6.reuse, -0x4, PT ;  /* 0xfffffffc0600780c */ /* 0x040fe20003f62270 */
[----:B------:R-:W-:Y:S02]  /*0460*/  @P4 IMAD.MOV.U32 R5, RZ, RZ, R9 ;  /* 0x000000ffff054224 */ /* 0x000fe400078e0009 */
[----:B------:R-:W-:Y:S01]  /*0470*/  @P4 IMAD.MOV.U32 R4, RZ, RZ, R10 ;  /* 0x000000ffff044224 */ /* 0x000fe200078e000a */
[----:B------:R-:W-:Y:S01]  /*0480*/  ISETP.EQ.AND P4, PT, R6, 0x4, PT ;  /* 0x000000040600780c */ /* 0x000fe20003f82270 */
[----:B------:R-:W-:Y:S02]  /*0490*/  @P2 IMAD.MOV.U32 R4, RZ, RZ, R12 ;  /* 0x000000ffff042224 */ /* 0x000fe400078e000c */
[----:B------:R-:W-:Y:S02]  /*04a0*/  @P1 IMAD.MOV.U32 R4, RZ, RZ, R13 ;  /* 0x000000ffff041224 */ /* 0x000fe400078e000d */
[----:B------:R-:W-:-:S02]  /*04b0*/  @P0 IMAD.MOV.U32 R4, RZ, RZ, R14 ;  /* 0x000000ffff040224 */ /* 0x000fc400078e000e */
[----:B------:R-:W-:Y:S01]  /*04c0*/  @P2 IMAD.MOV.U32 R5, RZ, RZ, R10 ;  /* 0x000000ffff052224 */ /* 0x000fe200078e000a */
[----:B------:R-:W-:Y:S01]  /*04d0*/  @P1 MOV R5, R12 ;  /* 0x0000000c00051202 */ /* 0x000fe20000000f00 */
[----:B------:R-:W-:Y:S01]  /*04e0*/  @P0 IMAD.MOV.U32 R5, RZ, RZ, R13 ;  /* 0x000000ffff050224 */ /* 0x000fe200078e000d */
[----:B------:R-:W-:Y:S01]  /*04f0*/  @P3 MOV R4, R15 ;  /* 0x0000000f00043202 */ /* 0x000fe20000000f00 */
[----:B------:R-:W-:Y:S02]  /*0500*/  @P5 IMAD.MOV.U32 R4, RZ, RZ, R11 ;  /* 0x000000ffff045224 */ /* 0x000fe400078e000b */
[----:B------:R-:W-:Y:S02]  /*0510*/  @P3 IMAD.MOV.U32 R5, RZ, RZ, R14 ;  /* 0x000000ffff053224 */ /* 0x000fe400078e000e */
[----:B------:R-:W-:Y:S02]  /*0520*/  @P5 IMAD.MOV.U32 R5, RZ, RZ, R15 ;  /* 0x000000ffff055224 */ /* 0x000fe400078e000f */
[----:B------:R-:W-:-:S02]  /*0530*/  @P4 IMAD.MOV.U32 R5, RZ, RZ, R11 ;  /* 0x000000ffff054224 */ /* 0x000fc400078e000b */
[----:B------:R-:W-:Y:S01]  /*0540*/  IMAD.MOV.U32 R8, RZ, RZ, R4 ;  /* 0x000000ffff087224 */ /* 0x000fe200078e0004 */
[----:B------:R-:W-:Y:S06]  /*0550*/  @!P6 BRA `(.L_x_4) ;  /* 0x00000000002ce947 */ /* 0x000fec0003800000 */
[----:B------:R-:W-:Y:S01]  /*0560*/  @P2 MOV R4, R9 ;  /* 0x0000000900042202 */ /* 0x000fe20000000f00 */
[----:B------:R-:W-:Y:S01]  /*0570*/  @P1 IMAD.MOV.U32 R4, RZ, RZ, R10 ;  /* 0x000000ffff041224 */ /* 0x000fe200078e000a */
[----:B------:R-:W-:Y:S01]  /*0580*/  LOP3.LUT R3, R3, 0x1f, RZ, 0xc0, !PT ;  /* 0x0000001f03037812 */ /* 0x000fe200078ec0ff */
[----:B------:R-:W-:Y:S01]  /*0590*/  @P0 IMAD.MOV.U32 R4, RZ, RZ, R12 ;  /* 0x000000ffff040224 */ /* 0x000fe200078e000c */
[----:B------:R-:W-:Y:S01]  /*05a0*/  ISETP.EQ.AND P0, PT, R6, 0x8, PT ;  /* 0x000000080600780c */ /* 0x000fe20003f02270 */
[----:B------:R-:W-:Y:S01]  /*05b0*/  @P3 IMAD.MOV.U32 R4, RZ, RZ, R13 ;  /* 0x000000ffff043224 */ /* 0x000fe200078e000d */
[----:B------:R-:W-:Y:S01]  /*05c0*/  SHF.L.W.U32.HI R8, R5, R3, R8 ;  /* 0x0000000305087219 */ /* 0x000fe20000010e08 */
[----:B------:R-:W-:Y:S01]  /*05d0*/  @P5 IMAD.MOV.U32 R4, RZ, RZ, R14 ;  /* 0x000000ffff045224 */ /* 0x000fe200078e000e */
[----:B------:R-:W-:-:S09]  /*05e0*/  @P4 MOV R4, R15 ;  /* 0x0000000f00044202 */ /* 0x000fd20000000f00 */
[----:B------:R-:W-:-:S05]  /*05f0*/  @P0 IMAD.MOV.U32 R4, RZ, RZ, R11 ;  /* 0x000000ffff040224 */ /* 0x000fca00078e000b */
[----:B------:R-:W-:-:S07]  /*0600*/  SHF.L.W.U32.HI R5, R4, R3, R5 ;  /* 0x0000000304057219 */ /* 0x000fce0000010e05 */
.L_x_4:
[----:B------:R-:W-:Y:S05]  /*0610*/  BSYNC.RECONVERGENT B1 ;  /* 0x0000000000017941 */ /* 0x000fea0003800200 */
.L_x_3:
[C---:B------:R-:W-:Y:S01]  /*0620*/  SHF.L.W.U32.HI R9, R5.reuse, 0x2, R8 ;  /* 0x0000000205097819 */ /* 0x040fe20000010e08 */
[----:B------:R-:W-:Y:S01]  /*0630*/  IMAD.SHL.U32 R5, R5, 0x4, RZ ;  /* 0x0000000405057824 */ /* 0x000fe200078e00ff */
[----:B------:R-:W-:Y:S01]  /*0640*/  UMOV UR4, 0x54442d19 ;  /* 0x54442d1900047882 */ /* 0x000fe20000000000 */
[----:B------:R-:W-:Y:S01]  /*0650*/  UMOV UR5, 0x3bf921fb ;  /* 0x3bf921fb00057882 */ /* 0x000fe20000000000 */
[----:B------:R-:W-:Y:S02]  /*0660*/  SHF.R.S32.HI R4, RZ, 0x1f, R9 ;  /* 0x0000001fff047819 */ /* 0x000fe40000011409 */
[----:B------:R-:W-:Y:S02]  /*0670*/  ISETP.GE.AND P0, PT, R0, RZ, PT ;  /* 0x000000ff0000720c */ /* 0x000fe40003f06270 */
[C---:B------:R-:W-:Y:S02]  /*0680*/  LOP3.LUT R6, R4.reuse, R5, RZ, 0x3c, !PT ;  /* 0x0000000504067212 */ /* 0x040fe400078e3cff */
[----:B------:R-:W-:-:S02]  /*0690*/  LOP3.LUT R7, R4, R9, RZ, 0x3c, !PT ;  /* 0x0000000904077212 */ /* 0x000fc400078e3cff */
[----:B------:R-:W-:Y:S02]  /*06a0*/  SHF.R.U32.HI R3, RZ, 0x1e, R8 ;  /* 0x0000001eff037819 */ /* 0x000fe40000011608 */
[----:B------:R-:W0:Y:S01]  /*06b0*/  I2F.F64.S64 R4, R6 ;  /* 0x0000000600047312 */ /* 0x000e220000301c00 */
[C---:B------:R-:W-:Y:S02]  /*06c0*/  LOP3.LUT R0, R9.reuse, R0, RZ, 0x3c, !PT ;  /* 0x0000000009007212 */ /* 0x040fe400078e3cff */
[----:B------:R-:W-:Y:S02]  /*06d0*/  LEA.HI R3, R9, R3, RZ, 0x1 ;  /* 0x0000000309037211 */ /* 0x000fe400078f08ff */
[----:B------:R-:W-:-:S03]  /*06e0*/  ISETP.GE.AND P1, PT, R0, RZ, PT ;  /* 0x000000ff0000720c */ /* 0x000fc60003f26270 */
[----:B------:R-:W-:-:S04]  /*06f0*/  IMAD.MOV R0, RZ, RZ, -R3 ;  /* 0x000000ffff007224 */ /* 0x000fc800078e0a03 */
[----:B------:R-:W-:Y:S01]  /*0700*/  @!P0 IMAD.MOV.U32 R3, RZ, RZ, R0 ;  /* 0x000000ffff038224 */ /* 0x000fe200078e0000 */
[----:B0-----:R-:W-:-:S10]  /*0710*/  DMUL R4, R4, UR4 ;  /* 0x0000000404047c28 */ /* 0x001fd40008000000 */
[----:B------:R-:W0:Y:S02]  /*0720*/  F2F.F32.F64 R4, R4 ;  /* 0x0000000400047310 */ /* 0x000e240000301000 */
[----:B0-----:R-:W-:-:S07]  /*0730*/  FSEL R6, -R4, R4, !P1 ;  /* 0x0000000404067208 */ /* 0x001fce0004800100 */
.L_x_1:
[----:B------:R-:W-:Y:S05]  /*0740*/  BSYNC.RECONVERGENT B0 ;  /* 0x0000000000007941 */ /* 0x000fea0003800200 */
.L_x_0:
[----:B------:R-:W-:Y:S01]  /*0750*/  MOV R0, 0x37cbac00 ;  /* 0x37cbac0000007802 */ /* 0x000fe20000000f00 */
[----:B------:R-:W-:Y:S01]  /*0760*/  FMUL R7, R6, R6 ;  /* 0x0000000606077220 */ /* 0x000fe20000400000 */
[----:B------:R-:W-:Y:S01]  /*0770*/  LOP3.LUT R8, R3, 0x1, RZ, 0xc0, !PT ;  /* 0x0000000103087812 */ /* 0x000fe200078ec0ff */
[----:B------:R-:W0:Y:S01]  /*0780*/  LDC.64 R4, c[0x0][0x388] ;  /* 0x0000e200ff047b82 */ /* 0x000e220000000a00 */
[----:B------:R-:W-:Y:S02]  /*0790*/  IMAD.MOV.U32 R9, RZ, RZ, 0x3effffff ;  /* 0x3effffffff097424 */ /* 0x000fe400078e00ff */
[----:B------:R-:W-:Y:S01]  /*07a0*/  FFMA R0, R7, R0, -0.0013887860113754868507 ;  /* 0xbab607ed07007423 */ /* 0x000fe20000000000 */
[----:B------:R-:W-:Y:S01]  /*07b0*/  ISETP.NE.U32.AND P0, PT, R8, 0x1, PT ;  /* 0x000000010800780c */ /* 0x000fe20003f05070 */
[----:B------:R-:W-:Y:S01]  /*07c0*/  IMAD.MOV.U32 R8, RZ, RZ, 0x3d2aaabb ;  /* 0x3d2aaabbff087424 */ /* 0x000fe200078e00ff */
[----:B------:R-:W-:Y:S02]  /*07d0*/  LOP3.LUT P1, RZ, R3, 0x2, RZ, 0xc0, !PT ;  /* 0x0000000203ff7812 */ /* 0x000fe4000782c0ff */
[----:B------:R-:W-:-:S02]  /*07e0*/  FSEL R0, R0, -0.00019574658654164522886, !P0 ;  /* 0xb94d415300007808 */ /* 0x000fc40004000000 */
[----:B------:R-:W-:Y:S02]  /*07f0*/  FSEL R8, R8, 0.0083327032625675201416, !P0 ;  /* 0x3c0885e408087808 */ /* 0x000fe40004000000 */
[----:B------:R-:W-:-:S03]  /*0800*/  FSEL R3, -R9, -0.16666662693023681641, !P0 ;  /* 0xbe2aaaa809037808 */ /* 0x000fc60004000100 */
[----:B------:R-:W-:Y:S01]  /*0810*/  FFMA R8, R7, R0, R8 ;  /* 0x0000000007087223 */ /* 0x000fe20000000008 */
[----:B------:R-:W-:-:S03]  /*0820*/  FSEL R0, R6, 1, P0 ;  /* 0x3f80000006007808 */ /* 0x000fc60000000000 */
[C---:B------:R-:W-:Y:S02]  /*0830*/  FFMA R3, R7.reuse, R8, R3 ;  /* 0x0000000807037223 */ /* 0x040fe40000000003 */
[----:B------:R-:W-:-:S04]  /*0840*/  FFMA R7, R7, R0, RZ ;  /* 0x0000000007077223 */ /* 0x000fc800000000ff */
[----:B------:R-:W-:Y:S01]  /*0850*/  FFMA R3, R7, R3, R0 ;  /* 0x0000000307037223 */ /* 0x000fe20000000000 */
[----:B0-----:R-:W-:-:S04]  /*0860*/  IMAD.WIDE R4, R2, 0x4, R4 ;  /* 0x0000000402047825 */ /* 0x001fc800078e0204 */
[----:B------:R-:W-:-:S05]  /*0870*/  @P1 FADD R3, RZ, -R3 ;  /* 0x80000003ff031221 */ /* 0x000fca0000000000 */
[----:B------:R-:W-:Y:S01]  /*0880*/  STG.E desc[UR6][R4.64], R3 ;  /* 0x0000000304007986 */ /* 0x000fe2000c101906 */
[----:B------:R-:W-:Y:S05]  /*0890*/  EXIT ;  /* 0x000000000000794d */ /* 0x000fea0003800000 */
.L_x_5:
[----:B------:R-:W-:-:S00]  /*08a0*/  BRA `(.L_x_5) ;  /* 0xfffffffc00fc7947 */ /* 0x000fc0000383ffff */
[----:B------:R-:W-:-:S00]  /*08b0*/  NOP ;  /* 0x0000000000007918 */ /* 0x000fc00000000000 */
        /* <DEDUP_REMOVED lines=12> */
.L_x_6:


//--------------------- .nv.global.init           --------------------------
	.section	.nv.global.init,"aw",@progbits
	.align	4
.nv.global.init:
	.type		__cudart_i2opi_f,@object
	.size		__cudart_i2opi_f,(.L_0 - __cudart_i2opi_f)
__cudart_i2opi_f:
        /*0000*/ 	.byte	0x41, 0x90, 0x43, 0x3c, 0x99, 0x95, 0x62, 0xdb, 0xc0, 0xdd, 0x34, 0xf5, 0xd1, 0x57, 0x27, 0xfc
        /*0010*/ 	.byte	0x29, 0x15, 0x44, 0x4e, 0x6e, 0x83, 0xf9, 0xa2
.L_0:


//--------------------- .nv.shared.reserved.0     --------------------------
	.section	.nv.shared.reserved.0,"aw",@nobits
	.weak		__nv_reservedSMEM_offset_0_alias
	.size		__nv_reservedSMEM_offset_0_alias, 0, 64
	.other		__nv_reservedSMEM_offset_0_alias,@"STO_CUDA_RESERVED_SHARED STV_DEFAULT"
__nv_reservedSMEM_offset_0_alias:
	.zero		0
	.zero		64


//--------------------- .nv.constant0._Z11computeSinePKfPf --------------------------
	.section	.nv.constant0._Z11computeSinePKfPf,"a",@progbits
	.sectionflags	@""
	.align	4
.nv.constant0._Z11computeSinePKfPf:
	.zero		912


//--------------------- SYMBOLS --------------------------

	.type		.nv.reservedSmem.offset0,@object
	.size		.nv.reservedSmem.offset0,0x4
